	.headerflags	@"EF_CUDA_TEXMODE_UNIFIED EF_CUDA_64BIT_ADDRESS EF_CUDA_ACCELERATORS EF_CUDA_SM90 EF_CUDA_VIRTUAL_SM(EF_CUDA_SM90)"
	.elftype	@"ET_EXEC"


//--------------------- .nv.info                  --------------------------
	.section	.nv.info,"",@"SHT_CUDA_INFO"
	.align	4


	//----- nvinfo : EIATTR_REGCOUNT
	.align		4
        /*0000*/ 	.byte	0x04, 0x2f
        /*0002*/ 	.short	(.L_3 - .L_2)
	.align		4
.L_2:
        /*0004*/ 	.word	index@(triton_poi_fused__native_batch_norm_legit_no_training_41)
        /*0008*/ 	.word	0x00000010


	//----- nvinfo : EIATTR_MIN_STACK_SIZE
	.align		4
.L_3:
        /*000c*/ 	.byte	0x04, 0x12
        /*000e*/ 	.short	(.L_5 - .L_4)
	.align		4
.L_4:
        /*0010*/ 	.word	index@(triton_poi_fused__native_batch_norm_legit_no_training_41)
        /*0014*/ 	.word	0x00000000


	//----- nvinfo : EIATTR_FRAME_SIZE
	.align		4
.L_5:
        /*0018*/ 	.byte	0x04, 0x11
        /*001a*/ 	.short	(.L_7 - .L_6)
	.align		4
.L_6:
        /*001c*/ 	.word	index@(triton_poi_fused__native_batch_norm_legit_no_training_41)
        /*0020*/ 	.word	0x00000000


	//----- nvinfo : EIATTR_MIN_STACK_SIZE
	.align		4
.L_7:
        /*0024*/ 	.byte	0x04, 0x12
        /*0026*/ 	.short	(.L_9 - .L_8)
	.align		4
.L_8:
        /*0028*/ 	.word	index@(triton_poi_fused__native_batch_norm_legit_no_training_41)
        /*002c*/ 	.word	0x00000000
.L_9:


//--------------------- .nv.info.triton_poi_fused__native_batch_norm_legit_no_training_41 --------------------------
	.section	.nv.info.triton_poi_fused__native_batch_norm_legit_no_training_41,"",@"SHT_CUDA_INFO"
	.sectionflags	@""
	.align	4


	//----- nvinfo : EIATTR_CUDA_API_VERSION
	.align		4
        /*0000*/ 	.byte	0x04, 0x37
        /*0002*/ 	.short	(.L_11 - .L_10)
.L_10:
        /*0004*/ 	.word	0x0000007c


	//----- nvinfo : EIATTR_KPARAM_INFO
	.align		4
.L_11:
        /*0008*/ 	.byte	0x04, 0x17
        /*000a*/ 	.short	(.L_13 - .L_12)
.L_12:
        /*000c*/ 	.word	0x00000000
        /*0010*/ 	.short	0x0006
        /*0012*/ 	.short	0x0030
        /*0014*/ 	.byte	0x00, 0xf0, 0x11, 0x00


	//----- nvinfo : EIATTR_KPARAM_INFO
	.align		4
.L_13:
        /*0018*/ 	.byte	0x04, 0x17
        /*001a*/ 	.short	(.L_15 - .L_14)
.L_14:
        /*001c*/ 	.word	0x00000000
        /*0020*/ 	.short	0x0005
        /*0022*/ 	.short	0x0028
        /*0024*/ 	.byte	0x00, 0xf4, 0x21, 0x00


	//----- nvinfo : EIATTR_KPARAM_INFO
	.align		4
.L_15:
        /*0028*/ 	.byte	0x04, 0x17
        /*002a*/ 	.short	(.L_17 - .L_16)
.L_16:
        /*002c*/ 	.word	0x00000000
        /*0030*/ 	.short	0x0004
        /*0032*/ 	.short	0x0020
        /*0034*/ 	.byte	0x00, 0xf4, 0x21, 0x00


	//----- nvinfo : EIATTR_KPARAM_INFO
	.align		4
.L_17:
        /*0038*/ 	.byte	0x04, 0x17
        /*003a*/ 	.short	(.L_19 - .L_18)
.L_18:
        /*003c*/ 	.word	0x00000000
        /*0040*/ 	.short	0x0003
        /*0042*/ 	.short	0x0018
        /*0044*/ 	.byte	0x00, 0xf4, 0x21, 0x00


	//----- nvinfo : EIATTR_KPARAM_INFO
	.align		4
.L_19:
        /*0048*/ 	.byte	0x04, 0x17
        /*004a*/ 	.short	(.L_21 - .L_20)
.L_20:
        /*004c*/ 	.word	0x00000000
        /*0050*/ 	.short	0x0002
        /*0052*/ 	.short	0x0010
        /*0054*/ 	.byte	0x00, 0xf4, 0x21, 0x00


	//----- nvinfo : EIATTR_KPARAM_INFO
	.align		4
.L_21:
        /*0058*/ 	.byte	0x04, 0x17
        /*005a*/ 	.short	(.L_23 - .L_22)
.L_22:
        /*005c*/ 	.word	0x00000000
        /*0060*/ 	.short	0x0001
        /*0062*/ 	.short	0x0008
        /*0064*/ 	.byte	0x00, 0xf4, 0x21, 0x00


	//----- nvinfo : EIATTR_KPARAM_INFO
	.align		4
.L_23:
        /*0068*/ 	.byte	0x04, 0x17
        /*006a*/ 	.short	(.L_25 - .L_24)
.L_24:
        /*006c*/ 	.word	0x00000000
        /*0070*/ 	.short	0x0000
        /*0072*/ 	.short	0x0000
        /*0074*/ 	.byte	0x00, 0xf4, 0x21, 0x00


	//----- nvinfo : EIATTR_SPARSE_MMA_MASK
	.align		4
.L_25:
        /*0078*/ 	.byte	0x03, 0x50
        /*007a*/ 	.short	0x0000


	//----- nvinfo : EIATTR_MAXREG_COUNT
	.align		4
        /*007c*/ 	.byte	0x03, 0x1b
        /*007e*/ 	.short	0x00ff


	//----- nvinfo : EIATTR_EXIT_INSTR_OFFSETS
	.align		4
        /*0080*/ 	.byte	0x04, 0x1c
        /*0082*/ 	.short	(.L_27 - .L_26)


	//   ....[0]....
.L_26:
        /*0084*/ 	.word	0x000002a0


	//----- nvinfo : EIATTR_REQNTID
	.align		4
.L_27:
        /*0088*/ 	.byte	0x04, 0x10
        /*008a*/ 	.short	(.L_29 - .L_28)
.L_28:
        /*008c*/ 	.word	0x00000080
        /*0090*/ 	.word	0x00000001
        /*0094*/ 	.word	0x00000001


	//----- nvinfo : EIATTR_CBANK_PARAM_SIZE
	.align		4
.L_29:
        /*0098*/ 	.byte	0x03, 0x19
        /*009a*/ 	.short	0x0034


	//----- nvinfo : EIATTR_PARAM_CBANK
	.align		4
        /*009c*/ 	.byte	0x04, 0x0a
        /*009e*/ 	.short	(.L_31 - .L_30)
	.align		4
.L_30:
        /*00a0*/ 	.word	index@(.nv.constant0.triton_poi_fused__native_batch_norm_legit_no_training_41)
        /*00a4*/ 	.short	0x0210
        /*00a6*/ 	.short	0x0034


	//----- nvinfo : EIATTR_SW_WAR
	.align		4
.L_31:
        /*00a8*/ 	.byte	0x04, 0x36
        /*00aa*/ 	.short	(.L_33 - .L_32)
.L_32:
        /*00ac*/ 	.word	0x00000008
.L_33:


//--------------------- .nv.callgraph             --------------------------
	.section	.nv.callgraph,"",@"SHT_CUDA_CALLGRAPH"
	.align	4
	.sectionentsize	8
	.align		4
        /*0000*/ 	.word	0x00000000
	.align		4
        /*0004*/ 	.word	0xffffffff
	.align		4
        /*0008*/ 	.word	0x00000000
	.align		4
        /*000c*/ 	.word	0xfffffffe
	.align		4
        /*0010*/ 	.word	0x00000000
	.align		4
        /*0014*/ 	.word	0xfffffffd
	.align		4
        /*0018*/ 	.word	0x00000000
	.align		4
        /*001c*/ 	.word	0xfffffffc


//--------------------- .nv.constant4             --------------------------
	.section	.nv.constant4,"a",@progbits
	.align	8
	.align		8
.nv.constant4:
        /*0000*/ 	.dword	_$_str
	.align		8
        /*0008*/ 	.dword	_$_str_$_2


//--------------------- .text.triton_poi_fused__native_batch_norm_legit_no_training_41 --------------------------
	.section	.text.triton_poi_fused__native_batch_norm_legit_no_training_41,"ax",@progbits
	.align	128
        .global         triton_poi_fused__native_batch_norm_legit_no_training_41
        .type           triton_poi_fused__native_batch_norm_legit_no_training_41,@function
        .size           triton_poi_fused__native_batch_norm_legit_no_training_41,(.L_x_1 - triton_poi_fused__native_batch_norm_legit_no_training_41)
        .other          triton_poi_fused__native_batch_norm_legit_no_training_41,@"STO_CUDA_ENTRY STV_DEFAULT"
triton_poi_fused__native_batch_norm_legit_no_training_41:
.text.triton_poi_fused__native_batch_norm_legit_no_training_41:
[----:B------:R-:W-:Y:S01]  /*0000*/  LDC R1, c[0x0][0x28] ;  /* 0x00000a00ff017b82 */ /* 0x000fe20000000800 */
[----:B------:R-:W1:Y:S07]  /*0010*/  S2R R0, SR_TID.X ;  /* 0x0000000000007919 */ /* 0x000e6e0000002100 */
[----:B------:R-:W2:Y:S01]  /*0020*/  LDC.64 R6, c[0x0][0x220] ;  /* 0x00008800ff067b82 */ /* 0x000ea20000000a00 */
[----:B------:R-:W-:Y:S01]  /*0030*/  ULDC.64 UR4, c[0x0][0x208] ;  /* 0x0000820000047ab9 */ /* 0x000fe20000000a00 */
[----:B------:R-:W3:Y:S06]  /*0040*/  S2R R3, SR_CTAID.X ;  /* 0x0000000000037919 */ /* 0x000eec0000002500 */
[----:B------:R-:W4:Y:S08]  /*0050*/  LDC.64 R4, c[0x0][0x218] ;  /* 0x00008600ff047b82 */ /* 0x000f300000000a00 */
[----:B------:R-:W5:Y:S08]  /*0060*/  LDC.64 R8, c[0x0][0x228] ;  /* 0x00008a00ff087b82 */ /* 0x000f700000000a00 */
[----:B------:R-:W5:Y:S01]  /*0070*/  LDC.64 R10, c[0x0][0x230] ;  /* 0x00008c00ff0a7b82 */ /* 0x000f620000000a00 */
[----:B-1----:R-:W-:-:S04]  /*0080*/  LOP3.LUT R0, R0, 0x7f, RZ, 0xc0, !PT ;  /* 0x0000007f00007812 */ /* 0x002fc800078ec0ff */
[----:B---3--:R-:W-:-:S05]  /*0090*/  LEA R0, R3, R0, 0x7 ;  /* 0x0000000003007211 */ /* 0x008fca00078e38ff */
[----:B------:R-:W-:-:S05]  /*00a0*/  IMAD.HI R2, R0, 0x2aaaaaab, RZ ;  /* 0x2aaaaaab00027827 */ /* 0x000fca00078e02ff */
[----:B------:R-:W-:-:S04]  /*00b0*/  SHF.R.U32.HI R3, RZ, 0x1f, R2 ;  /* 0x0000001fff037819 */ /* 0x000fc80000011602 */
[----:B------:R-:W-:-:S05]  /*00c0*/  LEA.HI R3, R2, R3, RZ, 0x18 ;  /* 0x0000000302037211 */ /* 0x000fca00078fc0ff */
[----:B------:R-:W-:Y:S02]  /*00d0*/  IMAD R13, R3, -0x600, R0 ;  /* 0xfffffa00030d7824 */ /* 0x000fe400078e0200 */
[----:B------:R-:W1:Y:S02]  /*00e0*/  LDC.64 R2, c[0x0][0x210] ;  /* 0x00008400ff027b82 */ /* 0x000e640000000a00 */
[----:B--2---:R-:W-:-:S06]  /*00f0*/  IMAD.WIDE R6, R13, 0x4, R6 ;  /* 0x000000040d067825 */ /* 0x004fcc00078e0206 */
[----:B------:R-:W2:Y:S01]  /*0100*/  LDG.E.EL R6, desc[UR4][R6.64] ;  /* 0x0000000406067981 */ /* 0x000ea2000c2e1900 */
[----:B----4-:R-:W-:-:S04]  /*0110*/  IMAD.WIDE R4, R13, 0x4, R4 ;  /* 0x000000040d047825 */ /* 0x010fc800078e0204 */
[C---:B-----5:R-:W-:Y:S02]  /*0120*/  IMAD.WIDE R8, R13.reuse, 0x4, R8 ;  /* 0x000000040d087825 */ /* 0x060fe400078e0208 */
[----:B------:R3:W4:Y:S02]  /*0130*/  LDG.E.EL R5, desc[UR4][R4.64] ;  /* 0x0000000404057981 */ /* 0x000724000c2e1900 */
[----:B0-----:R-:W-:Y:S02]  /*0140*/  IMAD.WIDE R10, R13, 0x4, R10 ;  /* 0x000000040d0a7825 */ /* 0x001fe400078e020a */
[----:B------:R-:W5:Y:S04]  /*0150*/  LDG.E.EL R8, desc[UR4][R8.64] ;  /* 0x0000000408087981 */ /* 0x000f68000c2e1900 */
[----:B------:R-:W5:Y:S01]  /*0160*/  LDG.E.EL R11, desc[UR4][R10.64] ;  /* 0x000000040a0b7981 */ /* 0x000f62000c2e1900 */
[----:B-1----:R-:W-:-:S05]  /*0170*/  IMAD.WIDE R2, R0, 0x4, R2 ;  /* 0x0000000400027825 */ /* 0x002fca00078e0202 */
[----:B------:R0:W4:Y:S01]  /*0180*/  LDG.E R12, desc[UR4][R2.64] ;  /* 0x00000004020c7981 */ /* 0x000122000c1e1900 */
[----:B---3--:R-:W-:Y:S01]  /*0190*/  HFMA2.MMA R4, -RZ, RZ, 1.625, 0 ;  /* 0x3e800000ff047435 */ /* 0x008fe200000001ff */
[----:B0-----:R-:W0:Y:S02]  /*01a0*/  LDC.64 R2, c[0x0][0x238] ;  /* 0x00008e00ff027b82 */ /* 0x001e240000000a00 */
[----:B0-----:R-:W-:-:S04]  /*01b0*/  IMAD.WIDE R2, R0, 0x4, R2 ;  /* 0x0000000400027825 */ /* 0x001fc800078e0202 */
[----:B--2---:R-:W-:-:S04]  /*01c0*/  FADD R6, R6, 9.9999997473787516356e-06 ;  /* 0x3727c5ac06067421 */ /* 0x004fc80000000000 */
[----:B------:R-:W0:Y:S02]  /*01d0*/  MUFU.SQRT R7, R6 ;  /* 0x0000000600077308 */ /* 0x000e240000002000 */
[C---:B0-----:R-:W-:Y:S02]  /*01e0*/  FSETP.GT.AND P0, PT, R7.reuse, 8.50705917302346158658e+37, PT ;  /* 0x7e8000000700780b */ /* 0x041fe40003f04000 */
[----:B------:R-:W-:-:S11]  /*01f0*/  FSETP.GEU.AND P1, PT, R7, 1.175494350822287508e-38, PT ;  /* 0x008000000700780b */ /* 0x000fd60003f2e000 */
[----:B------:R-:W-:-:S04]  /*0200*/  @P0 FMUL R7, R7, 0.25 ;  /* 0x3e80000007070820 */ /* 0x000fc80000400000 */
[----:B------:R-:W-:-:S06]  /*0210*/  @!P1 FMUL R7, R7, 16777216 ;  /* 0x4b80000007079820 */ /* 0x000fcc0000400000 */
[----:B------:R-:W0:Y:S01]  /*0220*/  MUFU.RCP R7, R7 ;  /* 0x0000000700077308 */ /* 0x000e220000001000 */
[----:B------:R-:W-:Y:S01]  /*0230*/  FSEL R4, R4, 1, P0 ;  /* 0x3f80000004047808 */ /* 0x000fe20000000000 */
[----:B----4-:R-:W-:-:S04]  /*0240*/  FADD R5, R12, -R5 ;  /* 0x800000050c057221 */ /* 0x010fc80000000000 */
[----:B------:R-:W-:-:S04]  /*0250*/  @!P1 FMUL R4, R4, 16777216 ;  /* 0x4b80000004049820 */ /* 0x000fc80000400000 */
[----:B0-----:R-:W-:-:S04]  /*0260*/  FMUL R4, R7, R4 ;  /* 0x0000000407047220 */ /* 0x001fc80000400000 */
[----:B------:R-:W-:-:S04]  /*0270*/  FMUL R4, R5, R4 ;  /* 0x0000000405047220 */ /* 0x000fc80000400000 */
[----:B-----5:R-:W-:-:S05]  /*0280*/  FFMA R11, R8, R4, R11 ;  /* 0x00000004080b7223 */ /* 0x020fca000000000b */
[----:B------:R-:W-:Y:S01]  /*0290*/  STG.E desc[UR4][R2.64], R11 ;  /* 0x0000000b02007986 */ /* 0x000fe2000c101904 */
[----:B------:R-:W-:Y:S05]  /*02a0*/  EXIT ;  /* 0x000000000000794d */ /* 0x000fea0003800000 */
.L_x_0:
[----:B------:R-:W-:-:S00]  /*02b0*/  BRA `(.L_x_0) ;  /* 0xfffffffc00fc7947 */ /* 0x000fc0000383ffff */
[----:B------:R-:W-:-:S00]  /*02c0*/  NOP ;  /* 0x0000000000007918 */ /* 0x000fc00000000000 */
        /* <DEDUP_REMOVED lines=11> */
.L_x_1:


//--------------------- .nv.global.init           --------------------------
	.section	.nv.global.init,"aw",@progbits
.nv.global.init:
	.type		_$_str,@object
	.size		_$_str,(_$_str_$_2 - _$_str)
_$_str:
        /*0000*/ 	.byte	0x5f, 0x5f, 0x43, 0x55, 0x44, 0x41, 0x5f, 0x46, 0x54, 0x5a, 0x00
	.type		_$_str_$_2,@object
	.size		_$_str_$_2,(.L_1 - _$_str_$_2)
_$_str_$_2:
        /*000b*/ 	.byte	0x5f, 0x5f, 0x43, 0x55, 0x44, 0x41, 0x5f, 0x50, 0x52, 0x45, 0x43, 0x5f, 0x53, 0x51, 0x52, 0x54
        /*001b*/ 	.byte	0x00
.L_1:


//--------------------- .nv.constant0.triton_poi_fused__native_batch_norm_legit_no_training_41 --------------------------
	.section	.nv.constant0.triton_poi_fused__native_batch_norm_legit_no_training_41,"a",@progbits
	.sectionflags	@""
	.align	4
.nv.constant0.triton_poi_fused__native_batch_norm_legit_no_training_41:
	.zero		580
